//
// Generated by NVIDIA NVVM Compiler
//
// Compiler Build ID: CL-36424714
// Cuda compilation tools, release 13.0, V13.0.88
// Based on NVVM 20.0.0
//

.version 9.0
.target sm_100
.address_size 64

	// .globl	_Z9kernel_idPjS_S_S_

.visible .entry _Z9kernel_idPjS_S_S_(
	.param .u64 .ptr .align 1 _Z9kernel_idPjS_S_S__param_0,
	.param .u64 .ptr .align 1 _Z9kernel_idPjS_S_S__param_1,
	.param .u64 .ptr .align 1 _Z9kernel_idPjS_S_S__param_2,
	.param .u64 .ptr .align 1 _Z9kernel_idPjS_S_S__param_3
)
{
	.reg .b32 	%r<6>;
	.reg .b64 	%rd<14>;

	ld.param.u64 	%rd1, [_Z9kernel_idPjS_S_S__param_0];
	ld.param.u64 	%rd2, [_Z9kernel_idPjS_S_S__param_1];
	ld.param.u64 	%rd3, [_Z9kernel_idPjS_S_S__param_2];
	ld.param.u64 	%rd4, [_Z9kernel_idPjS_S_S__param_3];
	cvta.to.global.u64 	%rd5, %rd4;
	cvta.to.global.u64 	%rd6, %rd3;
	cvta.to.global.u64 	%rd7, %rd2;
	cvta.to.global.u64 	%rd8, %rd1;
	mov.u32 	%r1, %ctaid.x;
	mov.u32 	%r2, %ntid.x;
	mov.u32 	%r3, %tid.x;
	mad.lo.s32 	%r4, %r1, %r2, %r3;
	mul.wide.u32 	%rd9, %r4, 4;
	add.s64 	%rd10, %rd8, %rd9;
	st.global.u32 	[%rd10], %r1;
	add.s64 	%rd11, %rd7, %rd9;
	st.global.u32 	[%rd11], %r3;
	shr.u32 	%r5, %r3, 5;
	add.s64 	%rd12, %rd6, %rd9;
	st.global.u32 	[%rd12], %r5;
	add.s64 	%rd13, %rd5, %rd9;
	st.global.u32 	[%rd13], %r4;
	ret;

}


// ===== COMPILED SASS (sm_100) =====

	.target	sm_100

	.elftype	@"ET_EXEC"


//--------------------- .note.nv.tkinfo           --------------------------
	.section	.note.nv.tkinfo,"",@"SHT_NOTE"
	.sectionflags	@"SHF_NOTE_NV_TKINFO"
	.tkinfo
        /*0018*/ 	.word	0x00000002
        /*0030*/ 	.string	""
        /*0030*/ 	.string	"ptxas"
        /*0030*/ 	.string	"Cuda compilation tools, release 13.0, V13.0.88"
        /*0030*/ 	.string	"Build cuda_13.0.r13.0/compiler.36424714_0"
        /*0030*/ 	.string	"-arch sm_100 -m 64 "



//--------------------- .note.nv.cuinfo           --------------------------
	.section	.note.nv.cuinfo,"",@"SHT_NOTE"
	.sectionflags	@"SHF_NOTE_NV_CUINFO"
        /*0018*/ 	.short	0x0002
        /*001a*/ 	.short	0x0064
        /*001c*/ 	.short	0x0082
	.zero		2


//--------------------- .nv.info                  --------------------------
	.section	.nv.info,"",@"SHT_CUDA_INFO"
	.align	4


	//----- nvinfo : EIATTR_REGCOUNT
	.align		4
        /*0000*/ 	.byte	0x04, 0x2f
        /*0002*/ 	.short	(.L_1 - .L_0)
	.align		4
.L_0:
        /*0004*/ 	.word	index@(_Z9kernel_idPjS_S_S_)
        /*0008*/ 	.word	0x00000012


	//----- nvinfo : EIATTR_FRAME_SIZE
	.align		4
.L_1:
        /*000c*/ 	.byte	0x04, 0x11
        /*000e*/ 	.short	(.L_3 - .L_2)
	.align		4
.L_2:
        /*0010*/ 	.word	index@(_Z9kernel_idPjS_S_S_)
        /*0014*/ 	.word	0x00000000


	//----- nvinfo : EIATTR_MIN_STACK_SIZE
	.align		4
.L_3:
        /*0018*/ 	.byte	0x04, 0x12
        /*001a*/ 	.short	(.L_5 - .L_4)
	.align		4
.L_4:
        /*001c*/ 	.word	index@(_Z9kernel_idPjS_S_S_)
        /*0020*/ 	.word	0x00000000
.L_5:


//--------------------- .nv.compat                --------------------------
	.section	.nv.compat,"",@"SHT_CUDA_COMPAT_INFO"
	.align	4
        /*0000*/ 	.byte	0x02, 0x09, 0x00, 0x00, 0x02, 0x02, 0x01, 0x00, 0x02, 0x05, 0x05, 0x00, 0x03, 0x07, 0x01, 0x01
        /*0010*/ 	.byte	0x02, 0x03, 0x00, 0x00, 0x02, 0x06, 0x01, 0x00, 0x04, 0x0b, 0x08, 0x00, 0x09, 0x00, 0x00, 0x00
        /*0020*/ 	.byte	0x00, 0x00, 0x00, 0x00


//--------------------- .nv.info._Z9kernel_idPjS_S_S_ --------------------------
	.section	.nv.info._Z9kernel_idPjS_S_S_,"",@"SHT_CUDA_INFO"
	.sectionflags	@""
	.align	4


	//----- nvinfo : EIATTR_CUDA_API_VERSION
	.align		4
        /*0000*/ 	.byte	0x04, 0x37
        /*0002*/ 	.short	(.L_7 - .L_6)
.L_6:
        /*0004*/ 	.word	0x00000082


	//----- nvinfo : EIATTR_KPARAM_INFO
	.align		4
.L_7:
        /*0008*/ 	.byte	0x04, 0x17
        /*000a*/ 	.short	(.L_9 - .L_8)
.L_8:
        /*000c*/ 	.word	0x00000000
        /*0010*/ 	.short	0x0003
        /*0012*/ 	.short	0x0018
        /*0014*/ 	.byte	0x00, 0xf5, 0x21, 0x00


	//----- nvinfo : EIATTR_KPARAM_INFO
	.align		4
.L_9:
        /*0018*/ 	.byte	0x04, 0x17
        /*001a*/ 	.short	(.L_11 - .L_10)
.L_10:
        /*001c*/ 	.word	0x00000000
        /*0020*/ 	.short	0x0002
        /*0022*/ 	.short	0x0010
        /*0024*/ 	.byte	0x00, 0xf5, 0x21, 0x00


	//----- nvinfo : EIATTR_KPARAM_INFO
	.align		4
.L_11:
        /*0028*/ 	.byte	0x04, 0x17
        /*002a*/ 	.short	(.L_13 - .L_12)
.L_12:
        /*002c*/ 	.word	0x00000000
        /*0030*/ 	.short	0x0001
        /*0032*/ 	.short	0x0008
        /*0034*/ 	.byte	0x00, 0xf5, 0x21, 0x00


	//----- nvinfo : EIATTR_KPARAM_INFO
	.align		4
.L_13:
        /*0038*/ 	.byte	0x04, 0x17
        /*003a*/ 	.short	(.L_15 - .L_14)
.L_14:
        /*003c*/ 	.word	0x00000000
        /*0040*/ 	.short	0x0000
        /*0042*/ 	.short	0x0000
        /*0044*/ 	.byte	0x00, 0xf5, 0x21, 0x00


	//----- nvinfo : EIATTR_SPARSE_MMA_MASK
	.align		4
.L_15:
        /*0048*/ 	.byte	0x03, 0x50
        /*004a*/ 	.short	0x0000


	//----- nvinfo : EIATTR_MAXREG_COUNT
	.align		4
        /*004c*/ 	.byte	0x03, 0x1b
        /*004e*/ 	.short	0x00ff


	//----- nvinfo : EIATTR_MERCURY_ISA_VERSION
	.align		4
        /*0050*/ 	.byte	0x03, 0x5f
        /*0052*/ 	.short	0x0101


	//----- nvinfo : EIATTR_VRC_CTA_INIT_COUNT
	.align		4
        /*0054*/ 	.byte	0x02, 0x4a
	.zero		1
	.zero		1


	//----- nvinfo : EIATTR_EXIT_INSTR_OFFSETS
	.align		4
        /*0058*/ 	.byte	0x04, 0x1c
        /*005a*/ 	.short	(.L_17 - .L_16)


	//   ....[0]....
.L_16:
        /*005c*/ 	.word	0x00000130


	//----- nvinfo : EIATTR_CBANK_PARAM_SIZE
	.align		4
.L_17:
        /*0060*/ 	.byte	0x03, 0x19
        /*0062*/ 	.short	0x0020


	//----- nvinfo : EIATTR_PARAM_CBANK
	.align		4
        /*0064*/ 	.byte	0x04, 0x0a
        /*0066*/ 	.short	(.L_19 - .L_18)
	.align		4
.L_18:
        /*0068*/ 	.word	index@(.nv.constant0._Z9kernel_idPjS_S_S_)
        /*006c*/ 	.short	0x0380
        /*006e*/ 	.short	0x0020


	//----- nvinfo : EIATTR_SW_WAR
	.align		4
.L_19:
        /*0070*/ 	.byte	0x04, 0x36
        /*0072*/ 	.short	(.L_21 - .L_20)
.L_20:
        /*0074*/ 	.word	0x00000008
.L_21:


//--------------------- .nv.callgraph             --------------------------
	.section	.nv.callgraph,"",@"SHT_CUDA_CALLGRAPH"
	.align	4
	.sectionentsize	8
	.align		4
        /*0000*/ 	.word	0x00000000
	.align		4
        /*0004*/ 	.word	0xffffffff
	.align		4
        /*0008*/ 	.word	0x00000000
	.align		4
        /*000c*/ 	.word	0xfffffffe
	.align		4
        /*0010*/ 	.word	0x00000000
	.align		4
        /*0014*/ 	.word	0xfffffffd
	.align		4
        /*0018*/ 	.word	0x00000000
	.align		4
        /*001c*/ 	.word	0xfffffffc


//--------------------- .text._Z9kernel_idPjS_S_S_ --------------------------
	.section	.text._Z9kernel_idPjS_S_S_,"ax",@progbits
	.align	128
        .global         _Z9kernel_idPjS_S_S_
        .type           _Z9kernel_idPjS_S_S_,@function
        .size           _Z9kernel_idPjS_S_S_,(.L_x_1 - _Z9kernel_idPjS_S_S_)
        .other          _Z9kernel_idPjS_S_S_,@"STO_CUDA_ENTRY STV_DEFAULT"
_Z9kernel_idPjS_S_S_:
.text._Z9kernel_idPjS_S_S_:
[----:B------:R-:W-:Y:S01]  /*0000*/  LDC R1, c[0x0][0x37c] ;  /* 0x0000df00ff017b82 */ /* 0x000fe20000000800 */
[----:B------:R-:W0:Y:S07]  /*0010*/  S2R R15, SR_CTAID.X ;  /* 0x00000000000f7919 */ /* 0x000e2e0000002500 */
[----:B------:R-:W1:Y:S01]  /*0020*/  LDC.64 R2, c[0x0][0x380] ;  /* 0x0000e000ff027b82 */ /* 0x000e620000000a00 */
[----:B------:R-:W0:Y:S01]  /*0030*/  LDCU UR6, c[0x0][0x360] ;  /* 0x00006c00ff0677ac */ /* 0x000e220008000800 */
[----:B------:R-:W0:Y:S01]  /*0040*/  S2R R0, SR_TID.X ;  /* 0x0000000000007919 */ /* 0x000e220000002100 */
[----:B------:R-:W2:Y:S05]  /*0050*/  LDCU.64 UR4, c[0x0][0x358] ;  /* 0x00006b00ff0477ac */ /* 0x000eaa0008000a00 */
[----:B------:R-:W3:Y:S08]  /*0060*/  LDC.64 R4, c[0x0][0x388] ;  /* 0x0000e200ff047b82 */ /* 0x000ef00000000a00 */
[----:B------:R-:W4:Y:S08]  /*0070*/  LDC.64 R6, c[0x0][0x390] ;  /* 0x0000e400ff067b82 */ /* 0x000f300000000a00 */
[----:B------:R-:W5:Y:S01]  /*0080*/  LDC.64 R8, c[0x0][0x398] ;  /* 0x0000e600ff087b82 */ /* 0x000f620000000a00 */
[--C-:B0-----:R-:W-:Y:S01]  /*0090*/  IMAD R11, R15, UR6, R0.reuse ;  /* 0x000000060f0b7c24 */ /* 0x101fe2000f8e0200 */
[----:B------:R-:W-:-:S03]  /*00a0*/  SHF.R.U32.HI R13, RZ, 0x5, R0 ;  /* 0x00000005ff0d7819 */ /* 0x000fc60000011600 */
[----:B-1----:R-:W-:-:S04]  /*00b0*/  IMAD.WIDE.U32 R2, R11, 0x4, R2 ;  /* 0x000000040b027825 */ /* 0x002fc800078e0002 */
[C---:B---3--:R-:W-:Y:S01]  /*00c0*/  IMAD.WIDE.U32 R4, R11.reuse, 0x4, R4 ;  /* 0x000000040b047825 */ /* 0x048fe200078e0004 */
[----:B--2---:R-:W-:Y:S03]  /*00d0*/  STG.E desc[UR4][R2.64], R15 ;  /* 0x0000000f02007986 */ /* 0x004fe6000c101904 */
[C---:B----4-:R-:W-:Y:S01]  /*00e0*/  IMAD.WIDE.U32 R6, R11.reuse, 0x4, R6 ;  /* 0x000000040b067825 */ /* 0x050fe200078e0006 */
[----:B------:R-:W-:Y:S03]  /*00f0*/  STG.E desc[UR4][R4.64], R0 ;  /* 0x0000000004007986 */ /* 0x000fe6000c101904 */
[----:B-----5:R-:W-:Y:S01]  /*0100*/  IMAD.WIDE.U32 R8, R11, 0x4, R8 ;  /* 0x000000040b087825 */ /* 0x020fe200078e0008 */
[----:B------:R-:W-:Y:S04]  /*0110*/  STG.E desc[UR4][R6.64], R13 ;  /* 0x0000000d06007986 */ /* 0x000fe8000c101904 */
[----:B------:R-:W-:Y:S01]  /*0120*/  STG.E desc[UR4][R8.64], R11 ;  /* 0x0000000b08007986 */ /* 0x000fe2000c101904 */
[----:B------:R-:W-:Y:S05]  /*0130*/  EXIT ;  /* 0x000000000000794d */ /* 0x000fea0003800000 */
.L_x_0:
[----:B------:R-:W-:-:S00]  /*0140*/  BRA `(.L_x_0) ;  /* 0xfffffffc00fc7947 */ /* 0x000fc0000383ffff */
[----:B------:R-:W-:-:S00]  /*0150*/  NOP ;  /* 0x0000000000007918 */ /* 0x000fc00000000000 */
        /* <DEDUP_REMOVED lines=10> */
.L_x_1:


//--------------------- .nv.shared.reserved.0     --------------------------
	.section	.nv.shared.reserved.0,"aw",@nobits
	.weak		__nv_reservedSMEM_offset_0_alias
	.size		__nv_reservedSMEM_offset_0_alias, 0, 64
	.other		__nv_reservedSMEM_offset_0_alias,@"STO_CUDA_RESERVED_SHARED STV_DEFAULT"
__nv_reservedSMEM_offset_0_alias:
	.zero		0
	.zero		64


//--------------------- .nv.constant0._Z9kernel_idPjS_S_S_ --------------------------
	.section	.nv.constant0._Z9kernel_idPjS_S_S_,"a",@progbits
	.sectionflags	@""
	.align	4
.nv.constant0._Z9kernel_idPjS_S_S_:
	.zero		928


//--------------------- SYMBOLS --------------------------

	.type		.nv.reservedSmem.offset0,@object
	.size		.nv.reservedSmem.offset0,0x4
